//
// Generated by NVIDIA NVVM Compiler
//
// Compiler Build ID: CL-36424714
// Cuda compilation tools, release 13.0, V13.0.88
// Based on NVVM 20.0.0
//

.version 9.0
.target sm_100
.address_size 64

	// .globl	_Z6kernelv
.extern .func  (.param .b32 func_retval0) vprintf
(
	.param .b64 vprintf_param_0,
	.param .b64 vprintf_param_1
)
;
.global .align 1 .b8 $str[32] = {72, 101, 108, 108, 111, 32, 102, 114, 111, 109, 32, 98, 108, 111, 99, 107, 32, 37, 100, 44, 32, 116, 104, 114, 101, 97, 100, 32, 37, 100, 10};

.visible .entry _Z6kernelv()
{
	.local .align 8 .b8 	__local_depot0[8];
	.reg .b64 	%SP;
	.reg .b64 	%SPL;
	.reg .b32 	%r<5>;
	.reg .b64 	%rd<5>;

	mov.u64 	%SPL, __local_depot0;
	cvta.local.u64 	%SP, %SPL;
	add.u64 	%rd1, %SP, 0;
	add.u64 	%rd2, %SPL, 0;
	mov.u32 	%r1, %ctaid.x;
	mov.u32 	%r2, %tid.x;
	st.local.v2.u32 	[%rd2], {%r1, %r2};
	mov.u64 	%rd3, $str;
	cvta.global.u64 	%rd4, %rd3;
	{ // callseq 0, 0
	.param .b64 param0;
	st.param.b64 	[param0], %rd4;
	.param .b64 param1;
	st.param.b64 	[param1], %rd1;
	.param .b32 retval0;
	call.uni (retval0), 
	vprintf, 
	(
	param0, 
	param1
	);
	ld.param.b32 	%r3, [retval0];
	} // callseq 0
	ret;

}


// ===== COMPILED SASS (sm_100) =====

	.target	sm_100

	.elftype	@"ET_EXEC"


//--------------------- .note.nv.tkinfo           --------------------------
	.section	.note.nv.tkinfo,"",@"SHT_NOTE"
	.sectionflags	@"SHF_NOTE_NV_TKINFO"
	.tkinfo
        /*0018*/ 	.word	0x00000002
        /*0030*/ 	.string	""
        /*0030*/ 	.string	"ptxas"
        /*0030*/ 	.string	"Cuda compilation tools, release 13.0, V13.0.88"
        /*0030*/ 	.string	"Build cuda_13.0.r13.0/compiler.36424714_0"
        /*0030*/ 	.string	"-arch sm_100 -m 64 "



//--------------------- .note.nv.cuinfo           --------------------------
	.section	.note.nv.cuinfo,"",@"SHT_NOTE"
	.sectionflags	@"SHF_NOTE_NV_CUINFO"
        /*0018*/ 	.short	0x0002
        /*001a*/ 	.short	0x0064
        /*001c*/ 	.short	0x0082
	.zero		2


//--------------------- .nv.info                  --------------------------
	.section	.nv.info,"",@"SHT_CUDA_INFO"
	.align	4


	//----- nvinfo : EIATTR_REGCOUNT
	.align		4
        /*0000*/ 	.byte	0x04, 0x2f
        /*0002*/ 	.short	(.L_2 - .L_1)
	.align		4
.L_1:
        /*0004*/ 	.word	index@(_Z6kernelv)
        /*0008*/ 	.word	0x00000018


	//----- nvinfo : EIATTR_FRAME_SIZE
	.align		4
.L_2:
        /*000c*/ 	.byte	0x04, 0x11
        /*000e*/ 	.short	(.L_4 - .L_3)
	.align		4
.L_3:
        /*0010*/ 	.word	index@(_Z6kernelv)
        /*0014*/ 	.word	0x00000008


	//----- nvinfo : EIATTR_MIN_STACK_SIZE
	.align		4
.L_4:
        /*0018*/ 	.byte	0x04, 0x12
        /*001a*/ 	.short	(.L_6 - .L_5)
	.align		4
.L_5:
        /*001c*/ 	.word	index@(_Z6kernelv)
        /*0020*/ 	.word	0x00000008
.L_6:


//--------------------- .nv.compat                --------------------------
	.section	.nv.compat,"",@"SHT_CUDA_COMPAT_INFO"
	.align	4
        /*0000*/ 	.byte	0x02, 0x09, 0x00, 0x00, 0x02, 0x02, 0x01, 0x00, 0x02, 0x05, 0x05, 0x00, 0x03, 0x07, 0x01, 0x01
        /*0010*/ 	.byte	0x02, 0x03, 0x00, 0x00, 0x02, 0x06, 0x01, 0x00, 0x04, 0x0b, 0x08, 0x00, 0x09, 0x00, 0x00, 0x00
        /*0020*/ 	.byte	0x00, 0x00, 0x00, 0x00


//--------------------- .nv.info._Z6kernelv       --------------------------
	.section	.nv.info._Z6kernelv,"",@"SHT_CUDA_INFO"
	.sectionflags	@""
	.align	4


	//----- nvinfo : EIATTR_CUDA_API_VERSION
	.align		4
        /*0000*/ 	.byte	0x04, 0x37
        /*0002*/ 	.short	(.L_8 - .L_7)
.L_7:
        /*0004*/ 	.word	0x00000082


	//----- nvinfo : EIATTR_SPARSE_MMA_MASK
	.align		4
.L_8:
        /*0008*/ 	.byte	0x03, 0x50
        /*000a*/ 	.short	0x0000


	//----- nvinfo : EIATTR_MAXREG_COUNT
	.align		4
        /*000c*/ 	.byte	0x03, 0x1b
        /*000e*/ 	.short	0x00ff


	//----- nvinfo : EIATTR_EXTERNS
	.align		4
        /*0010*/ 	.byte	0x04, 0x0f
        /*0012*/ 	.short	(.L_10 - .L_9)


	//   ....[0]....
	.align		4
.L_9:
        /*0014*/ 	.word	index@(vprintf)


	//----- nvinfo : EIATTR_MERCURY_ISA_VERSION
	.align		4
.L_10:
        /*0018*/ 	.byte	0x03, 0x5f
        /*001a*/ 	.short	0x0101


	//----- nvinfo : EIATTR_VRC_CTA_INIT_COUNT
	.align		4
        /*001c*/ 	.byte	0x02, 0x4a
	.zero		1
	.zero		1


	//----- nvinfo : EIATTR_SYSCALL_OFFSETS
	.align		4
        /*0020*/ 	.byte	0x04, 0x46
        /*0022*/ 	.short	(.L_12 - .L_11)


	//   ....[0]....
.L_11:
        /*0024*/ 	.word	0x000000f0


	//----- nvinfo : EIATTR_EXIT_INSTR_OFFSETS
	.align		4
.L_12:
        /*0028*/ 	.byte	0x04, 0x1c
        /*002a*/ 	.short	(.L_14 - .L_13)


	//   ....[0]....
.L_13:
        /*002c*/ 	.word	0x00000100


	//----- nvinfo : EIATTR_SW_WAR
	.align		4
.L_14:
        /*0030*/ 	.byte	0x04, 0x36
        /*0032*/ 	.short	(.L_16 - .L_15)
.L_15:
        /*0034*/ 	.word	0x00000008
.L_16:


//--------------------- .nv.callgraph             --------------------------
	.section	.nv.callgraph,"",@"SHT_CUDA_CALLGRAPH"
	.align	4
	.sectionentsize	8
	.align		4
        /*0000*/ 	.word	0x00000000
	.align		4
        /*0004*/ 	.word	0xffffffff
	.align		4
        /*0008*/ 	.word	index@(_Z6kernelv)
	.align		4
        /*000c*/ 	.word	index@(vprintf)
	.align		4
        /*0010*/ 	.word	0x00000000
	.align		4
        /*0014*/ 	.word	0xfffffffe
	.align		4
        /*0018*/ 	.word	0x00000000
	.align		4
        /*001c*/ 	.word	0xfffffffd
	.align		4
        /*0020*/ 	.word	0x00000000
	.align		4
        /*0024*/ 	.word	0xfffffffc


//--------------------- .nv.constant4             --------------------------
	.section	.nv.constant4,"a",@progbits
	.align	8
	.align		8
.nv.constant4:
        /*0000*/ 	.dword	vprintf
	.align		8
        /*0008*/ 	.dword	$str


//--------------------- .text._Z6kernelv          --------------------------
	.section	.text._Z6kernelv,"ax",@progbits
	.align	128
        .global         _Z6kernelv
        .type           _Z6kernelv,@function
        .size           _Z6kernelv,(.L_x_2 - _Z6kernelv)
        .other          _Z6kernelv,@"STO_CUDA_ENTRY STV_DEFAULT"
_Z6kernelv:
.text._Z6kernelv:
[----:B------:R-:W0:Y:S01]  /*0000*/  LDC R1, c[0x0][0x37c] ;  /* 0x0000df00ff017b82 */ /* 0x000e220000000800 */
[----:B------:R-:W1:Y:S01]  /*0010*/  S2R R8, SR_CTAID.X ;  /* 0x0000000000087919 */ /* 0x000e620000002500 */
[----:B0-----:R-:W-:Y:S01]  /*0020*/  VIADD R1, R1, 0xfffffff8 ;  /* 0xfffffff801017836 */ /* 0x001fe20000000000 */
[----:B------:R-:W-:Y:S01]  /*0030*/  MOV R0, 0x0 ;  /* 0x0000000000007802 */ /* 0x000fe20000000f00 */
[----:B------:R-:W0:Y:S01]  /*0040*/  LDCU UR4, c[0x0][0x2f8] ;  /* 0x00005f00ff0477ac */ /* 0x000e220008000800 */
[----:B------:R-:W1:Y:S03]  /*0050*/  S2R R9, SR_TID.X ;  /* 0x0000000000097919 */ /* 0x000e660000002100 */
[----:B------:R2:W3:Y:S01]  /*0060*/  LDC.64 R2, c[0x4][R0] ;  /* 0x0100000000027b82 */ /* 0x0004e20000000a00 */
[----:B------:R-:W4:Y:S01]  /*0070*/  LDCU.64 UR6, c[0x4][0x8] ;  /* 0x01000100ff0677ac */ /* 0x000f220008000a00 */
[----:B------:R-:W5:Y:S01]  /*0080*/  LDCU UR5, c[0x0][0x2fc] ;  /* 0x00005f80ff0577ac */ /* 0x000f620008000800 */
[----:B0-----:R-:W-:Y:S01]  /*0090*/  IADD3 R6, P0, PT, R1, UR4, RZ ;  /* 0x0000000401067c10 */ /* 0x001fe2000ff1e0ff */
[----:B----4-:R-:W-:Y:S01]  /*00a0*/  IMAD.U32 R4, RZ, RZ, UR6 ;  /* 0x00000006ff047e24 */ /* 0x010fe2000f8e00ff */
[----:B------:R-:W-:-:S03]  /*00b0*/  MOV R5, UR7 ;  /* 0x0000000700057c02 */ /* 0x000fc60008000f00 */
[----:B-----5:R-:W-:Y:S01]  /*00c0*/  IMAD.X R7, RZ, RZ, UR5, P0 ;  /* 0x00000005ff077e24 */ /* 0x020fe200080e06ff */
[----:B-1----:R2:W-:Y:S07]  /*00d0*/  STL.64 [R1], R8 ;  /* 0x0000000801007387 */ /* 0x0025ee0000100a00 */
[----:B------:R-:W-:-:S07]  /*00e0*/  LEPC R20, `(.L_x_0) ;  /* 0x000000001014794e */ /* 0x000fce0000000000 */
[----:B--23--:R-:W-:Y:S05]  /*00f0*/  CALL.ABS.NOINC R2 ;  /* 0x0000000002007343 */ /* 0x00cfea0003c00000 */
.L_x_0:
[----:B------:R-:W-:Y:S05]  /*0100*/  EXIT ;  /* 0x000000000000794d */ /* 0x000fea0003800000 */
.L_x_1:
[----:B------:R-:W-:-:S00]  /*0110*/  BRA `(.L_x_1) ;  /* 0xfffffffc00fc7947 */ /* 0x000fc0000383ffff */
[----:B------:R-:W-:-:S00]  /*0120*/  NOP ;  /* 0x0000000000007918 */ /* 0x000fc00000000000 */
        /* <DEDUP_REMOVED lines=13> */
.L_x_2:


//--------------------- .nv.global.init           --------------------------
	.section	.nv.global.init,"aw",@progbits
.nv.global.init:
	.type		$str,@object
	.size		$str,(.L_0 - $str)
$str:
        /*0000*/ 	.byte	0x48, 0x65, 0x6c, 0x6c, 0x6f, 0x20, 0x66, 0x72, 0x6f, 0x6d, 0x20, 0x62, 0x6c, 0x6f, 0x63, 0x6b
        /*0010*/ 	.byte	0x20, 0x25, 0x64, 0x2c, 0x20, 0x74, 0x68, 0x72, 0x65, 0x61, 0x64, 0x20, 0x25, 0x64, 0x0a, 0x00
.L_0:


//--------------------- .nv.shared.reserved.0     --------------------------
	.section	.nv.shared.reserved.0,"aw",@nobits
	.weak		__nv_reservedSMEM_offset_0_alias
	.size		__nv_reservedSMEM_offset_0_alias, 0, 64
	.other		__nv_reservedSMEM_offset_0_alias,@"STO_CUDA_RESERVED_SHARED STV_DEFAULT"
__nv_reservedSMEM_offset_0_alias:
	.zero		0
	.zero		64


//--------------------- .nv.constant0._Z6kernelv  --------------------------
	.section	.nv.constant0._Z6kernelv,"a",@progbits
	.sectionflags	@""
	.align	4
.nv.constant0._Z6kernelv:
	.zero		896


//--------------------- SYMBOLS --------------------------

	.type		.nv.reservedSmem.offset0,@object
	.size		.nv.reservedSmem.offset0,0x4
	.type		vprintf,@function
